//
// Generated by NVIDIA NVVM Compiler
//
// Compiler Build ID: CL-36424714
// Cuda compilation tools, release 13.0, V13.0.88
// Based on NVVM 20.0.0
//

.version 9.0
.target sm_100
.address_size 64

	// .globl	_Z11sgemm_naiveiiifPKfS0_fPf

.visible .entry _Z11sgemm_naiveiiifPKfS0_fPf(
	.param .u32 _Z11sgemm_naiveiiifPKfS0_fPf_param_0,
	.param .u32 _Z11sgemm_naiveiiifPKfS0_fPf_param_1,
	.param .u32 _Z11sgemm_naiveiiifPKfS0_fPf_param_2,
	.param .f32 _Z11sgemm_naiveiiifPKfS0_fPf_param_3,
	.param .u64 .ptr .align 1 _Z11sgemm_naiveiiifPKfS0_fPf_param_4,
	.param .u64 .ptr .align 1 _Z11sgemm_naiveiiifPKfS0_fPf_param_5,
	.param .f32 _Z11sgemm_naiveiiifPKfS0_fPf_param_6,
	.param .u64 .ptr .align 1 _Z11sgemm_naiveiiifPKfS0_fPf_param_7
)
{
	.reg .pred 	%p<11>;
	.reg .b32 	%r<48>;
	.reg .b32 	%f<73>;
	.reg .b64 	%rd<40>;

	ld.param.u32 	%r22, [_Z11sgemm_naiveiiifPKfS0_fPf_param_0];
	ld.param.u32 	%r20, [_Z11sgemm_naiveiiifPKfS0_fPf_param_1];
	ld.param.u32 	%r21, [_Z11sgemm_naiveiiifPKfS0_fPf_param_2];
	ld.param.f32 	%f13, [_Z11sgemm_naiveiiifPKfS0_fPf_param_3];
	ld.param.u64 	%rd5, [_Z11sgemm_naiveiiifPKfS0_fPf_param_4];
	ld.param.u64 	%rd6, [_Z11sgemm_naiveiiifPKfS0_fPf_param_5];
	ld.param.f32 	%f14, [_Z11sgemm_naiveiiifPKfS0_fPf_param_6];
	ld.param.u64 	%rd4, [_Z11sgemm_naiveiiifPKfS0_fPf_param_7];
	cvta.to.global.u64 	%rd1, %rd6;
	cvta.to.global.u64 	%rd2, %rd5;
	mov.u32 	%r24, %ctaid.x;
	shl.b32 	%r25, %r24, 5;
	mov.u32 	%r26, %tid.x;
	shr.u32 	%r27, %r26, 5;
	or.b32  	%r1, %r25, %r27;
	mov.u32 	%r28, %ctaid.y;
	shl.b32 	%r29, %r28, 5;
	and.b32  	%r30, %r26, 31;
	or.b32  	%r31, %r29, %r30;
	max.s32 	%r32, %r1, %r31;
	setp.ge.s32 	%p1, %r32, %r22;
	@%p1 bra 	$L__BB0_14;
	setp.lt.s32 	%p2, %r21, 1;
	mov.f32 	%f72, 0f00000000;
	@%p2 bra 	$L__BB0_13;
	mul.lo.s32 	%r3, %r21, %r1;
	and.b32  	%r4, %r21, 7;
	setp.lt.u32 	%p3, %r21, 8;
	mov.f32 	%f72, 0f00000000;
	mov.b32 	%r46, 0;
	@%p3 bra 	$L__BB0_5;
	and.b32  	%r46, %r21, 2147483640;
	neg.s32 	%r44, %r46;
	shl.b32 	%r7, %r20, 3;
	add.s64 	%rd3, %rd2, 16;
	mov.f32 	%f72, 0f00000000;
	mul.wide.s32 	%rd11, %r20, 4;
	mov.u32 	%r42, %r3;
	mov.u32 	%r43, %r31;
$L__BB0_4:
	.pragma "nounroll";
	mul.wide.s32 	%rd7, %r42, 4;
	add.s64 	%rd8, %rd3, %rd7;
	ld.global.f32 	%f19, [%rd8+-16];
	mul.wide.s32 	%rd9, %r43, 4;
	add.s64 	%rd10, %rd1, %rd9;
	ld.global.f32 	%f20, [%rd10];
	fma.rn.f32 	%f21, %f19, %f20, %f72;
	ld.global.f32 	%f22, [%rd8+-12];
	add.s64 	%rd12, %rd10, %rd11;
	ld.global.f32 	%f23, [%rd12];
	fma.rn.f32 	%f24, %f22, %f23, %f21;
	ld.global.f32 	%f25, [%rd8+-8];
	add.s64 	%rd13, %rd12, %rd11;
	ld.global.f32 	%f26, [%rd13];
	fma.rn.f32 	%f27, %f25, %f26, %f24;
	ld.global.f32 	%f28, [%rd8+-4];
	add.s64 	%rd14, %rd13, %rd11;
	ld.global.f32 	%f29, [%rd14];
	fma.rn.f32 	%f30, %f28, %f29, %f27;
	ld.global.f32 	%f31, [%rd8];
	add.s64 	%rd15, %rd14, %rd11;
	ld.global.f32 	%f32, [%rd15];
	fma.rn.f32 	%f33, %f31, %f32, %f30;
	ld.global.f32 	%f34, [%rd8+4];
	add.s64 	%rd16, %rd15, %rd11;
	ld.global.f32 	%f35, [%rd16];
	fma.rn.f32 	%f36, %f34, %f35, %f33;
	ld.global.f32 	%f37, [%rd8+8];
	add.s64 	%rd17, %rd16, %rd11;
	ld.global.f32 	%f38, [%rd17];
	fma.rn.f32 	%f39, %f37, %f38, %f36;
	ld.global.f32 	%f40, [%rd8+12];
	add.s64 	%rd18, %rd17, %rd11;
	ld.global.f32 	%f41, [%rd18];
	fma.rn.f32 	%f72, %f40, %f41, %f39;
	add.s32 	%r44, %r44, 8;
	add.s32 	%r43, %r43, %r7;
	add.s32 	%r42, %r42, 8;
	setp.ne.s32 	%p4, %r44, 0;
	@%p4 bra 	$L__BB0_4;
$L__BB0_5:
	setp.eq.s32 	%p5, %r4, 0;
	@%p5 bra 	$L__BB0_13;
	and.b32  	%r15, %r21, 3;
	setp.lt.u32 	%p6, %r4, 4;
	@%p6 bra 	$L__BB0_8;
	add.s32 	%r34, %r46, %r3;
	mul.wide.s32 	%rd19, %r34, 4;
	add.s64 	%rd20, %rd2, %rd19;
	ld.global.f32 	%f43, [%rd20];
	mad.lo.s32 	%r35, %r46, %r20, %r31;
	mul.wide.s32 	%rd21, %r35, 4;
	add.s64 	%rd22, %rd1, %rd21;
	ld.global.f32 	%f44, [%rd22];
	fma.rn.f32 	%f45, %f43, %f44, %f72;
	ld.global.f32 	%f46, [%rd20+4];
	mul.wide.s32 	%rd23, %r20, 4;
	add.s64 	%rd24, %rd22, %rd23;
	ld.global.f32 	%f47, [%rd24];
	fma.rn.f32 	%f48, %f46, %f47, %f45;
	ld.global.f32 	%f49, [%rd20+8];
	add.s64 	%rd25, %rd24, %rd23;
	ld.global.f32 	%f50, [%rd25];
	fma.rn.f32 	%f51, %f49, %f50, %f48;
	ld.global.f32 	%f52, [%rd20+12];
	add.s64 	%rd26, %rd25, %rd23;
	ld.global.f32 	%f53, [%rd26];
	fma.rn.f32 	%f72, %f52, %f53, %f51;
	add.s32 	%r46, %r46, 4;
$L__BB0_8:
	setp.eq.s32 	%p7, %r15, 0;
	@%p7 bra 	$L__BB0_13;
	setp.eq.s32 	%p8, %r15, 1;
	@%p8 bra 	$L__BB0_11;
	add.s32 	%r36, %r46, %r3;
	mul.wide.s32 	%rd27, %r36, 4;
	add.s64 	%rd28, %rd2, %rd27;
	ld.global.f32 	%f55, [%rd28];
	mad.lo.s32 	%r37, %r46, %r20, %r31;
	mul.wide.s32 	%rd29, %r37, 4;
	add.s64 	%rd30, %rd1, %rd29;
	ld.global.f32 	%f56, [%rd30];
	fma.rn.f32 	%f57, %f55, %f56, %f72;
	ld.global.f32 	%f58, [%rd28+4];
	mul.wide.s32 	%rd31, %r20, 4;
	add.s64 	%rd32, %rd30, %rd31;
	ld.global.f32 	%f59, [%rd32];
	fma.rn.f32 	%f72, %f58, %f59, %f57;
	add.s32 	%r46, %r46, 2;
$L__BB0_11:
	and.b32  	%r38, %r21, 1;
	setp.eq.b32 	%p9, %r38, 1;
	not.pred 	%p10, %p9;
	@%p10 bra 	$L__BB0_13;
	add.s32 	%r39, %r46, %r3;
	mul.wide.s32 	%rd33, %r39, 4;
	add.s64 	%rd34, %rd2, %rd33;
	ld.global.f32 	%f60, [%rd34];
	mad.lo.s32 	%r40, %r46, %r20, %r31;
	mul.wide.s32 	%rd35, %r40, 4;
	add.s64 	%rd36, %rd1, %rd35;
	ld.global.f32 	%f61, [%rd36];
	fma.rn.f32 	%f72, %f60, %f61, %f72;
$L__BB0_13:
	mad.lo.s32 	%r41, %r20, %r1, %r31;
	cvta.to.global.u64 	%rd37, %rd4;
	mul.wide.s32 	%rd38, %r41, 4;
	add.s64 	%rd39, %rd37, %rd38;
	ld.global.f32 	%f62, [%rd39];
	mul.f32 	%f63, %f14, %f62;
	fma.rn.f32 	%f64, %f13, %f72, %f63;
	st.global.f32 	[%rd39], %f64;
$L__BB0_14:
	ret;

}


// ===== COMPILED SASS (sm_100) =====

	.target	sm_100

	.elftype	@"ET_EXEC"


//--------------------- .note.nv.tkinfo           --------------------------
	.section	.note.nv.tkinfo,"",@"SHT_NOTE"
	.sectionflags	@"SHF_NOTE_NV_TKINFO"
	.tkinfo
        /*0018*/ 	.word	0x00000002
        /*0030*/ 	.string	""
        /*0030*/ 	.string	"ptxas"
        /*0030*/ 	.string	"Cuda compilation tools, release 13.0, V13.0.88"
        /*0030*/ 	.string	"Build cuda_13.0.r13.0/compiler.36424714_0"
        /*0030*/ 	.string	"-arch sm_100 -m 64 "



//--------------------- .note.nv.cuinfo           --------------------------
	.section	.note.nv.cuinfo,"",@"SHT_NOTE"
	.sectionflags	@"SHF_NOTE_NV_CUINFO"
        /*0018*/ 	.short	0x0002
        /*001a*/ 	.short	0x0064
        /*001c*/ 	.short	0x0082
	.zero		2


//--------------------- .nv.info                  --------------------------
	.section	.nv.info,"",@"SHT_CUDA_INFO"
	.align	4


	//----- nvinfo : EIATTR_REGCOUNT
	.align		4
        /*0000*/ 	.byte	0x04, 0x2f
        /*0002*/ 	.short	(.L_1 - .L_0)
	.align		4
.L_0:
        /*0004*/ 	.word	index@(_Z11sgemm_naiveiiifPKfS0_fPf)
        /*0008*/ 	.word	0x00000020


	//----- nvinfo : EIATTR_FRAME_SIZE
	.align		4
.L_1:
        /*000c*/ 	.byte	0x04, 0x11
        /*000e*/ 	.short	(.L_3 - .L_2)
	.align		4
.L_2:
        /*0010*/ 	.word	index@(_Z11sgemm_naiveiiifPKfS0_fPf)
        /*0014*/ 	.word	0x00000000


	//----- nvinfo : EIATTR_MIN_STACK_SIZE
	.align		4
.L_3:
        /*0018*/ 	.byte	0x04, 0x12
        /*001a*/ 	.short	(.L_5 - .L_4)
	.align		4
.L_4:
        /*001c*/ 	.word	index@(_Z11sgemm_naiveiiifPKfS0_fPf)
        /*0020*/ 	.word	0x00000000
.L_5:


//--------------------- .nv.compat                --------------------------
	.section	.nv.compat,"",@"SHT_CUDA_COMPAT_INFO"
	.align	4
        /*0000*/ 	.byte	0x02, 0x09, 0x00, 0x00, 0x02, 0x02, 0x01, 0x00, 0x02, 0x05, 0x05, 0x00, 0x03, 0x07, 0x01, 0x01
        /*0010*/ 	.byte	0x02, 0x03, 0x00, 0x00, 0x02, 0x06, 0x01, 0x00, 0x04, 0x0b, 0x08, 0x00, 0x09, 0x00, 0x00, 0x00
        /*0020*/ 	.byte	0x00, 0x00, 0x00, 0x00


//--------------------- .nv.info._Z11sgemm_naiveiiifPKfS0_fPf --------------------------
	.section	.nv.info._Z11sgemm_naiveiiifPKfS0_fPf,"",@"SHT_CUDA_INFO"
	.sectionflags	@""
	.align	4


	//----- nvinfo : EIATTR_CUDA_API_VERSION
	.align		4
        /*0000*/ 	.byte	0x04, 0x37
        /*0002*/ 	.short	(.L_7 - .L_6)
.L_6:
        /*0004*/ 	.word	0x00000082


	//----- nvinfo : EIATTR_KPARAM_INFO
	.align		4
.L_7:
        /*0008*/ 	.byte	0x04, 0x17
        /*000a*/ 	.short	(.L_9 - .L_8)
.L_8:
        /*000c*/ 	.word	0x00000000
        /*0010*/ 	.short	0x0007
        /*0012*/ 	.short	0x0028
        /*0014*/ 	.byte	0x00, 0xf5, 0x21, 0x00


	//----- nvinfo : EIATTR_KPARAM_INFO
	.align		4
.L_9:
        /*0018*/ 	.byte	0x04, 0x17
        /*001a*/ 	.short	(.L_11 - .L_10)
.L_10:
        /*001c*/ 	.word	0x00000000
        /*0020*/ 	.short	0x0006
        /*0022*/ 	.short	0x0020
        /*0024*/ 	.byte	0x00, 0xf0, 0x11, 0x00


	//----- nvinfo : EIATTR_KPARAM_INFO
	.align		4
.L_11:
        /*0028*/ 	.byte	0x04, 0x17
        /*002a*/ 	.short	(.L_13 - .L_12)
.L_12:
        /*002c*/ 	.word	0x00000000
        /*0030*/ 	.short	0x0005
        /*0032*/ 	.short	0x0018
        /*0034*/ 	.byte	0x00, 0xf5, 0x21, 0x00


	//----- nvinfo : EIATTR_KPARAM_INFO
	.align		4
.L_13:
        /*0038*/ 	.byte	0x04, 0x17
        /*003a*/ 	.short	(.L_15 - .L_14)
.L_14:
        /*003c*/ 	.word	0x00000000
        /*0040*/ 	.short	0x0004
        /*0042*/ 	.short	0x0010
        /*0044*/ 	.byte	0x00, 0xf5, 0x21, 0x00


	//----- nvinfo : EIATTR_KPARAM_INFO
	.align		4
.L_15:
        /*0048*/ 	.byte	0x04, 0x17
        /*004a*/ 	.short	(.L_17 - .L_16)
.L_16:
        /*004c*/ 	.word	0x00000000
        /*0050*/ 	.short	0x0003
        /*0052*/ 	.short	0x000c
        /*0054*/ 	.byte	0x00, 0xf0, 0x11, 0x00


	//----- nvinfo : EIATTR_KPARAM_INFO
	.align		4
.L_17:
        /*0058*/ 	.byte	0x04, 0x17
        /*005a*/ 	.short	(.L_19 - .L_18)
.L_18:
        /*005c*/ 	.word	0x00000000
        /*0060*/ 	.short	0x0002
        /*0062*/ 	.short	0x0008
        /*0064*/ 	.byte	0x00, 0xf0, 0x11, 0x00


	//----- nvinfo : EIATTR_KPARAM_INFO
	.align		4
.L_19:
        /*0068*/ 	.byte	0x04, 0x17
        /*006a*/ 	.short	(.L_21 - .L_20)
.L_20:
        /*006c*/ 	.word	0x00000000
        /*0070*/ 	.short	0x0001
        /*0072*/ 	.short	0x0004
        /*0074*/ 	.byte	0x00, 0xf0, 0x11, 0x00


	//----- nvinfo : EIATTR_KPARAM_INFO
	.align		4
.L_21:
        /*0078*/ 	.byte	0x04, 0x17
        /*007a*/ 	.short	(.L_23 - .L_22)
.L_22:
        /*007c*/ 	.word	0x00000000
        /*0080*/ 	.short	0x0000
        /*0082*/ 	.short	0x0000
        /*0084*/ 	.byte	0x00, 0xf0, 0x11, 0x00


	//----- nvinfo : EIATTR_SPARSE_MMA_MASK
	.align		4
.L_23:
        /*0088*/ 	.byte	0x03, 0x50
        /*008a*/ 	.short	0x0000


	//----- nvinfo : EIATTR_MAXREG_COUNT
	.align		4
        /*008c*/ 	.byte	0x03, 0x1b
        /*008e*/ 	.short	0x00ff


	//----- nvinfo : EIATTR_MERCURY_ISA_VERSION
	.align		4
        /*0090*/ 	.byte	0x03, 0x5f
        /*0092*/ 	.short	0x0101


	//----- nvinfo : EIATTR_VRC_CTA_INIT_COUNT
	.align		4
        /*0094*/ 	.byte	0x02, 0x4a
	.zero		1
	.zero		1


	//----- nvinfo : EIATTR_EXIT_INSTR_OFFSETS
	.align		4
        /*0098*/ 	.byte	0x04, 0x1c
        /*009a*/ 	.short	(.L_25 - .L_24)


	//   ....[0]....
.L_24:
        /*009c*/ 	.word	0x000000c0


	//   ....[1]....
        /*00a0*/ 	.word	0x000008e0


	//----- nvinfo : EIATTR_CBANK_PARAM_SIZE
	.align		4
.L_25:
        /*00a4*/ 	.byte	0x03, 0x19
        /*00a6*/ 	.short	0x0030


	//----- nvinfo : EIATTR_PARAM_CBANK
	.align		4
        /*00a8*/ 	.byte	0x04, 0x0a
        /*00aa*/ 	.short	(.L_27 - .L_26)
	.align		4
.L_26:
        /*00ac*/ 	.word	index@(.nv.constant0._Z11sgemm_naiveiiifPKfS0_fPf)
        /*00b0*/ 	.short	0x0380
        /*00b2*/ 	.short	0x0030


	//----- nvinfo : EIATTR_SW_WAR
	.align		4
.L_27:
        /*00b4*/ 	.byte	0x04, 0x36
        /*00b6*/ 	.short	(.L_29 - .L_28)
.L_28:
        /*00b8*/ 	.word	0x00000008
.L_29:


//--------------------- .nv.callgraph             --------------------------
	.section	.nv.callgraph,"",@"SHT_CUDA_CALLGRAPH"
	.align	4
	.sectionentsize	8
	.align		4
        /*0000*/ 	.word	0x00000000
	.align		4
        /*0004*/ 	.word	0xffffffff
	.align		4
        /*0008*/ 	.word	0x00000000
	.align		4
        /*000c*/ 	.word	0xfffffffe
	.align		4
        /*0010*/ 	.word	0x00000000
	.align		4
        /*0014*/ 	.word	0xfffffffd
	.align		4
        /*0018*/ 	.word	0x00000000
	.align		4
        /*001c*/ 	.word	0xfffffffc


//--------------------- .text._Z11sgemm_naiveiiifPKfS0_fPf --------------------------
	.section	.text._Z11sgemm_naiveiiifPKfS0_fPf,"ax",@progbits
	.align	128
        .global         _Z11sgemm_naiveiiifPKfS0_fPf
        .type           _Z11sgemm_naiveiiifPKfS0_fPf,@function
        .size           _Z11sgemm_naiveiiifPKfS0_fPf,(.L_x_5 - _Z11sgemm_naiveiiifPKfS0_fPf)
        .other          _Z11sgemm_naiveiiifPKfS0_fPf,@"STO_CUDA_ENTRY STV_DEFAULT"
_Z11sgemm_naiveiiifPKfS0_fPf:
.text._Z11sgemm_naiveiiifPKfS0_fPf:
[----:B------:R-:W-:Y:S01]  /*0000*/  LDC R1, c[0x0][0x37c] ;  /* 0x0000df00ff017b82 */ /* 0x000fe20000000800 */
[----:B------:R-:W0:Y:S07]  /*0010*/  S2R R15, SR_TID.X ;  /* 0x00000000000f7919 */ /* 0x000e2e0000002100 */
[----:B------:R-:W1:Y:S01]  /*0020*/  S2UR UR4, SR_CTAID.X ;  /* 0x00000000000479c3 */ /* 0x000e620000002500 */
[----:B------:R-:W2:Y:S01]  /*0030*/  LDCU UR5, c[0x0][0x380] ;  /* 0x00007000ff0577ac */ /* 0x000ea20008000800 */
[----:B------:R-:W3:Y:S01]  /*0040*/  S2R R3, SR_CTAID.Y ;  /* 0x0000000000037919 */ /* 0x000ee20000002600 */
[----:B-1----:R-:W-:Y:S01]  /*0050*/  USHF.L.U32 UR4, UR4, 0x5, URZ ;  /* 0x0000000504047899 */ /* 0x002fe200080006ff */
[----:B0-----:R-:W-:-:S02]  /*0060*/  LOP3.LUT R0, R15, 0x1f, RZ, 0xc0, !PT ;  /* 0x0000001f0f007812 */ /* 0x001fc400078ec0ff */
[----:B------:R-:W-:Y:S02]  /*0070*/  SHF.R.U32.HI R15, RZ, 0x5, R15 ;  /* 0x00000005ff0f7819 */ /* 0x000fe4000001160f */
[----:B---3--:R-:W-:Y:S02]  /*0080*/  LEA R0, R3, R0, 0x5 ;  /* 0x0000000003007211 */ /* 0x008fe400078e28ff */
[----:B------:R-:W-:-:S04]  /*0090*/  LOP3.LUT R15, R15, UR4, RZ, 0xfc, !PT ;  /* 0x000000040f0f7c12 */ /* 0x000fc8000f8efcff */
[----:B------:R-:W-:-:S04]  /*00a0*/  VIMNMX R2, PT, PT, R15, R0, !PT ;  /* 0x000000000f027248 */ /* 0x000fc80007fe0100 */
[----:B--2---:R-:W-:-:S13]  /*00b0*/  ISETP.GE.AND P0, PT, R2, UR5, PT ;  /* 0x0000000502007c0c */ /* 0x004fda000bf06270 */
[----:B------:R-:W-:Y:S05]  /*00c0*/  @P0 EXIT ;  /* 0x000000000000094d */ /* 0x000fea0003800000 */
[----:B------:R-:W0:Y:S01]  /*00d0*/  LDC R14, c[0x0][0x388] ;  /* 0x0000e200ff0e7b82 */ /* 0x000e220000000800 */
[----:B------:R-:W1:Y:S01]  /*00e0*/  LDCU.64 UR6, c[0x0][0x358] ;  /* 0x00006b00ff0677ac */ /* 0x000e620008000a00 */
[----:B------:R-:W-:Y:S01]  /*00f0*/  HFMA2 R25, -RZ, RZ, 0, 0 ;  /* 0x00000000ff197431 */ /* 0x000fe200000001ff */
[----:B0-----:R-:W-:-:S13]  /*0100*/  ISETP.GE.AND P0, PT, R14, 0x1, PT ;  /* 0x000000010e00780c */ /* 0x001fda0003f06270 */
[----:B-1----:R-:W-:Y:S05]  /*0110*/  @!P0 BRA `(.L_x_0) ;  /* 0x0000000400c88947 */ /* 0x002fea0003800000 */
[C---:B------:R-:W-:Y:S01]  /*0120*/  ISETP.GE.U32.AND P1, PT, R14.reuse, 0x8, PT ;  /* 0x000000080e00780c */ /* 0x040fe20003f26070 */
[----:B------:R-:W-:Y:S01]  /*0130*/  IMAD R17, R15, R14, RZ ;  /* 0x0000000e0f117224 */ /* 0x000fe200078e02ff */
[----:B------:R-:W-:Y:S02]  /*0140*/  LOP3.LUT R24, R14, 0x7, RZ, 0xc0, !PT ;  /* 0x000000070e187812 */ /* 0x000fe400078ec0ff */
[----:B------:R-:W-:Y:S02]  /*0150*/  MOV R25, RZ ;  /* 0x000000ff00197202 */ /* 0x000fe40000000f00 */
[----:B------:R-:W-:Y:S02]  /*0160*/  ISETP.NE.AND P0, PT, R24, RZ, PT ;  /* 0x000000ff1800720c */ /* 0x000fe40003f05270 */
[----:B------:R-:W-:-:S05]  /*0170*/  MOV R18, RZ ;  /* 0x000000ff00127202 */ /* 0x000fca0000000f00 */
[----:B------:R-:W-:Y:S06]  /*0180*/  @!P1 BRA `(.L_x_1) ;  /* 0x0000000000c89947 */ /* 0x000fec0003800000 */
[----:B------:R-:W0:Y:S01]  /*0190*/  LDCU.64 UR4, c[0x0][0x390] ;  /* 0x00007200ff0477ac */ /* 0x000e220008000a00 */
[----:B------:R-:W-:Y:S02]  /*01a0*/  LOP3.LUT R18, R14, 0x7ffffff8, RZ, 0xc0, !PT ;  /* 0x7ffffff80e127812 */ /* 0x000fe400078ec0ff */
[----:B------:R-:W-:Y:S02]  /*01b0*/  MOV R25, RZ ;  /* 0x000000ff00197202 */ /* 0x000fe40000000f00 */
[----:B------:R-:W-:Y:S02]  /*01c0*/  MOV R16, R17 ;  /* 0x0000001100107202 */ /* 0x000fe40000000f00 */
[----:B------:R-:W-:Y:S02]  /*01d0*/  MOV R20, R0 ;  /* 0x0000000000147202 */ /* 0x000fe40000000f00 */
[----:B------:R-:W-:Y:S01]  /*01e0*/  IADD3 R19, PT, PT, -R18, RZ, RZ ;  /* 0x000000ff12137210 */ /* 0x000fe20007ffe1ff */
[----:B0-----:R-:W-:-:S04]  /*01f0*/  UIADD3 UR4, UP0, UPT, UR4, 0x10, URZ ;  /* 0x0000001004047890 */ /* 0x001fc8000ff1e0ff */
[----:B------:R-:W-:-:S12]  /*0200*/  UIADD3.X UR5, UPT, UPT, URZ, UR5, URZ, UP0, !UPT ;  /* 0x00000005ff057290 */ /* 0x000fd800087fe4ff */
.L_x_2:
[----:B------:R-:W0:Y:S01]  /*0210*/  LDC.64 R10, c[0x0][0x398] ;  /* 0x0000e600ff0a7b82 */ /* 0x000e220000000a00 */
[----:B------:R-:W-:Y:S02]  /*0220*/  MOV R2, UR4 ;  /* 0x0000000400027c02 */ /* 0x000fe40008000f00 */
[----:B------:R-:W-:-:S03]  /*0230*/  MOV R3, UR5 ;  /* 0x0000000500037c02 */ /* 0x000fc60008000f00 */
[----:B------:R-:W-:Y:S02]  /*0240*/  IMAD.WIDE R2, R16, 0x4, R2 ;  /* 0x0000000410027825 */ /* 0x000fe400078e0202 */
[----:B------:R-:W1:Y:S03]  /*0250*/  LDC R23, c[0x0][0x384] ;  /* 0x0000e100ff177b82 */ /* 0x000e660000000800 */
[----:B------:R-:W2:Y:S04]  /*0260*/  LDG.E R26, desc[UR6][R2.64+-0x10] ;  /* 0xfffff006021a7981 */ /* 0x000ea8000c1e1900 */
[----:B------:R-:W3:Y:S04]  /*0270*/  LDG.E R22, desc[UR6][R2.64+-0xc] ;  /* 0xfffff40602167981 */ /* 0x000ee8000c1e1900 */
[----:B------:R-:W4:Y:S01]  /*0280*/  LDG.E R27, desc[UR6][R2.64+-0x8] ;  /* 0xfffff806021b7981 */ /* 0x000f22000c1e1900 */
[----:B0-----:R-:W-:-:S05]  /*0290*/  IMAD.WIDE R10, R20, 0x4, R10 ;  /* 0x00000004140a7825 */ /* 0x001fca00078e020a */
[----:B------:R0:W2:Y:S01]  /*02a0*/  LDG.E R28, desc[UR6][R10.64] ;  /* 0x000000060a1c7981 */ /* 0x0000a2000c1e1900 */
[----:B-1----:R-:W-:-:S05]  /*02b0*/  IMAD.WIDE R12, R23, 0x4, R10 ;  /* 0x00000004170c7825 */ /* 0x002fca00078e020a */
[----:B------:R1:W3:Y:S01]  /*02c0*/  LDG.E R21, desc[UR6][R12.64] ;  /* 0x000000060c157981 */ /* 0x0002e2000c1e1900 */
[----:B------:R-:W-:-:S04]  /*02d0*/  IMAD.WIDE R8, R23, 0x4, R12 ;  /* 0x0000000417087825 */ /* 0x000fc800078e020c */
[C---:B------:R-:W-:Y:S02]  /*02e0*/  IMAD.WIDE R6, R23.reuse, 0x4, R8 ;  /* 0x0000000417067825 */ /* 0x040fe400078e0208 */
[----:B------:R-:W4:Y:S02]  /*02f0*/  LDG.E R8, desc[UR6][R8.64] ;  /* 0x0000000608087981 */ /* 0x000f24000c1e1900 */
[C---:B------:R-:W-:Y:S02]  /*0300*/  IMAD.WIDE R4, R23.reuse, 0x4, R6 ;  /* 0x0000000417047825 */ /* 0x040fe400078e0206 */
[----:B------:R5:W4:Y:S02]  /*0310*/  LDG.E R29, desc[UR6][R6.64] ;  /* 0x00000006061d7981 */ /* 0x000b24000c1e1900 */
[C---:B0-----:R-:W-:Y:S02]  /*0320*/  IMAD.WIDE R10, R23.reuse, 0x4, R4 ;  /* 0x00000004170a7825 */ /* 0x041fe400078e0204 */
[----:B------:R-:W4:Y:S04]  /*0330*/  LDG.E R9, desc[UR6][R2.64+0x8] ;  /* 0x0000080602097981 */ /* 0x000f28000c1e1900 */
[----:B------:R-:W4:Y:S01]  /*0340*/  LDG.E R5, desc[UR6][R4.64] ;  /* 0x0000000604057981 */ /* 0x000f22000c1e1900 */
[----:B-1----:R-:W-:-:S03]  /*0350*/  IMAD.WIDE R12, R23, 0x4, R10 ;  /* 0x00000004170c7825 */ /* 0x002fc600078e020a */
[----:B------:R-:W4:Y:S01]  /*0360*/  LDG.E R4, desc[UR6][R2.64] ;  /* 0x0000000602047981 */ /* 0x000f22000c1e1900 */
[----:B-----5:R-:W-:-:S06]  /*0370*/  IMAD.WIDE R6, R23, 0x4, R12 ;  /* 0x0000000417067825 */ /* 0x020fcc00078e020c */
[----:B------:R-:W5:Y:S01]  /*0380*/  LDG.E R7, desc[UR6][R6.64] ;  /* 0x0000000606077981 */ /* 0x000f62000c1e1900 */
[----:B--2---:R-:W-:-:S03]  /*0390*/  FFMA R25, R26, R28, R25 ;  /* 0x0000001c1a197223 */ /* 0x004fc60000000019 */
[----:B------:R-:W2:Y:S04]  /*03a0*/  LDG.E R26, desc[UR6][R2.64+-0x4] ;  /* 0xfffffc06021a7981 */ /* 0x000ea8000c1e1900 */
[----:B------:R-:W5:Y:S04]  /*03b0*/  LDG.E R28, desc[UR6][R10.64] ;  /* 0x000000060a1c7981 */ /* 0x000f68000c1e1900 */
[----:B------:R-:W5:Y:S04]  /*03c0*/  LDG.E R11, desc[UR6][R2.64+0x4] ;  /* 0x00000406020b7981 */ /* 0x000f68000c1e1900 */
[----:B------:R-:W5:Y:S04]  /*03d0*/  LDG.E R10, desc[UR6][R2.64+0xc] ;  /* 0x00000c06020a7981 */ /* 0x000f68000c1e1900 */
[----:B------:R-:W5:Y:S01]  /*03e0*/  LDG.E R2, desc[UR6][R12.64] ;  /* 0x000000060c027981 */ /* 0x000f62000c1e1900 */
[----:B---3--:R-:W-:Y:S01]  /*03f0*/  FFMA R22, R22, R21, R25 ;  /* 0x0000001516167223 */ /* 0x008fe20000000019 */
[----:B------:R-:W-:-:S03]  /*0400*/  IADD3 R19, PT, PT, R19, 0x8, RZ ;  /* 0x0000000813137810 */ /* 0x000fc60007ffe0ff */
[----:B----4-:R-:W-:Y:S01]  /*0410*/  FFMA R27, R27, R8, R22 ;  /* 0x000000081b1b7223 */ /* 0x010fe20000000016 */
[----:B------:R-:W-:Y:S02]  /*0420*/  ISETP.NE.AND P1, PT, R19, RZ, PT ;  /* 0x000000ff1300720c */ /* 0x000fe40003f25270 */
[----:B------:R-:W-:Y:S02]  /*0430*/  LEA R20, R23, R20, 0x3 ;  /* 0x0000001417147211 */ /* 0x000fe400078e18ff */
[----:B------:R-:W-:Y:S01]  /*0440*/  IADD3 R16, PT, PT, R16, 0x8, RZ ;  /* 0x0000000810107810 */ /* 0x000fe20007ffe0ff */
[----:B--2---:R-:W-:-:S04]  /*0450*/  FFMA R27, R26, R29, R27 ;  /* 0x0000001d1a1b7223 */ /* 0x004fc8000000001b */
[----:B------:R-:W-:-:S04]  /*0460*/  FFMA R4, R4, R5, R27 ;  /* 0x0000000504047223 */ /* 0x000fc8000000001b */
[----:B-----5:R-:W-:-:S04]  /*0470*/  FFMA R4, R11, R28, R4 ;  /* 0x0000001c0b047223 */ /* 0x020fc80000000004 */
[----:B------:R-:W-:-:S04]  /*0480*/  FFMA R9, R9, R2, R4 ;  /* 0x0000000209097223 */ /* 0x000fc80000000004 */
[----:B------:R-:W-:Y:S01]  /*0490*/  FFMA R25, R10, R7, R9 ;  /* 0x000000070a197223 */ /* 0x000fe20000000009 */
[----:B------:R-:W-:Y:S06]  /*04a0*/  @P1 BRA `(.L_x_2) ;  /* 0xfffffffc00581947 */ /* 0x000fec000383ffff */
.L_x_1:
[----:B------:R-:W-:Y:S05]  /*04b0*/  @!P0 BRA `(.L_x_0) ;  /* 0x0000000000e08947 */ /* 0x000fea0003800000 */
[----:B------:R-:W-:Y:S02]  /*04c0*/  ISETP.GE.U32.AND P0, PT, R24, 0x4, PT ;  /* 0x000000041800780c */ /* 0x000fe40003f06070 */
[----:B------:R-:W-:-:S04]  /*04d0*/  LOP3.LUT R16, R14, 0x3, RZ, 0xc0, !PT ;  /* 0x000000030e107812 */ /* 0x000fc800078ec0ff */
[----:B------:R-:W-:-:S07]  /*04e0*/  ISETP.NE.AND P1, PT, R16, RZ, PT ;  /* 0x000000ff1000720c */ /* 0x000fce0003f25270 */
[----:B------:R-:W-:Y:S06]  /*04f0*/  @!P0 BRA `(.L_x_3) ;  /* 0x00000000005c8947 */ /* 0x000fec0003800000 */
[----:B------:R-:W0:Y:S01]  /*0500*/  LDC R19, c[0x0][0x384] ;  /* 0x0000e100ff137b82 */ /* 0x000e220000000800 */
[----:B------:R-:W-:-:S07]  /*0510*/  IADD3 R5, PT, PT, R17, R18, RZ ;  /* 0x0000001211057210 */ /* 0x000fce0007ffe0ff */
[----:B------:R-:W1:Y:S08]  /*0520*/  LDC.64 R8, c[0x0][0x398] ;  /* 0x0000e600ff087b82 */ /* 0x000e700000000a00 */
[----:B------:R-:W2:Y:S01]  /*0530*/  LDC.64 R2, c[0x0][0x390] ;  /* 0x0000e400ff027b82 */ /* 0x000ea20000000a00 */
[----:B0-----:R-:W-:-:S04]  /*0540*/  IMAD R7, R18, R19, R0 ;  /* 0x0000001312077224 */ /* 0x001fc800078e0200 */
[----:B-1----:R-:W-:-:S04]  /*0550*/  IMAD.WIDE R8, R7, 0x4, R8 ;  /* 0x0000000407087825 */ /* 0x002fc800078e0208 */
[----:B------:R-:W-:Y:S02]  /*0560*/  IMAD.WIDE R10, R19, 0x4, R8 ;  /* 0x00000004130a7825 */ /* 0x000fe400078e0208 */
[----:B------:R-:W3:Y:S02]  /*0570*/  LDG.E R8, desc[UR6][R8.64] ;  /* 0x0000000608087981 */ /* 0x000ee4000c1e1900 */
[----:B--2---:R-:W-:-:S04]  /*0580*/  IMAD.WIDE R2, R5, 0x4, R2 ;  /* 0x0000000405027825 */ /* 0x004fc800078e0202 */
[C---:B------:R-:W-:Y:S01]  /*0590*/  IMAD.WIDE R4, R19.reuse, 0x4, R10 ;  /* 0x0000000413047825 */ /* 0x040fe200078e020a */
[----:B------:R-:W3:Y:S04]  /*05a0*/  LDG.E R12, desc[UR6][R2.64] ;  /* 0x00000006020c7981 */ /* 0x000ee8000c1e1900 */
[----:B------:R-:W2:Y:S01]  /*05b0*/  LDG.E R10, desc[UR6][R10.64] ;  /* 0x000000060a0a7981 */ /* 0x000ea2000c1e1900 */
[----:B------:R-:W-:-:S03]  /*05c0*/  IMAD.WIDE R6, R19, 0x4, R4 ;  /* 0x0000000413067825 */ /* 0x000fc600078e0204 */
[----:B------:R-:W2:Y:S04]  /*05d0*/  LDG.E R13, desc[UR6][R2.64+0x4] ;  /* 0x00000406020d7981 */ /* 0x000ea8000c1e1900 */
[----:B------:R-:W4:Y:S04]  /*05e0*/  LDG.E R20, desc[UR6][R4.64] ;  /* 0x0000000604147981 */ /* 0x000f28000c1e1900 */
[----:B------:R-:W4:Y:S04]  /*05f0*/  LDG.E R19, desc[UR6][R2.64+0x8] ;  /* 0x0000080602137981 */ /* 0x000f28000c1e1900 */
[----:B------:R-:W5:Y:S04]  /*0600*/  LDG.E R21, desc[UR6][R2.64+0xc] ;  /* 0x00000c0602157981 */ /* 0x000f68000c1e1900 */
[----:B------:R-:W5:Y:S01]  /*0610*/  LDG.E R6, desc[UR6][R6.64] ;  /* 0x0000000606067981 */ /* 0x000f62000c1e1900 */
[----:B------:R-:W-:Y:S01]  /*0620*/  IADD3 R18, PT, PT, R18, 0x4, RZ ;  /* 0x0000000412127810 */ /* 0x000fe20007ffe0ff */
[----:B---3--:R-:W-:-:S04]  /*0630*/  FFMA R12, R12, R8, R25 ;  /* 0x000000080c0c7223 */ /* 0x008fc80000000019 */
[----:B--2---:R-:W-:-:S04]  /*0640*/  FFMA R12, R13, R10, R12 ;  /* 0x0000000a0d0c7223 */ /* 0x004fc8000000000c */
[----:B----4-:R-:W-:-:S04]  /*0650*/  FFMA R12, R19, R20, R12 ;  /* 0x00000014130c7223 */ /* 0x010fc8000000000c */
[----:B-----5:R-:W-:-:S07]  /*0660*/  FFMA R25, R21, R6, R12 ;  /* 0x0000000615197223 */ /* 0x020fce000000000c */
.L_x_3:
[----:B------:R-:W-:Y:S05]  /*0670*/  @!P1 BRA `(.L_x_0) ;  /* 0x0000000000709947 */ /* 0x000fea0003800000 */
[----:B------:R-:W-:Y:S01]  /*0680*/  ISETP.NE.AND P0, PT, R16, 0x1, PT ;  /* 0x000000011000780c */ /* 0x000fe20003f05270 */
[----:B------:R-:W0:Y:S01]  /*0690*/  LDC.64 R10, c[0x0][0x398] ;  /* 0x0000e600ff0a7b82 */ /* 0x000e220000000a00 */
[----:B------:R-:W-:-:S04]  /*06a0*/  LOP3.LUT R14, R14, 0x1, RZ, 0xc0, !PT ;  /* 0x000000010e0e7812 */ /* 0x000fc800078ec0ff */
[----:B------:R-:W-:-:S03]  /*06b0*/  ISETP.NE.U32.AND P1, PT, R14, 0x1, PT ;  /* 0x000000010e00780c */ /* 0x000fc60003f25070 */
[----:B------:R-:W1:Y:S04]  /*06c0*/  LDC.64 R6, c[0x0][0x390] ;  /* 0x0000e400ff067b82 */ /* 0x000e680000000a00 */
[----:B------:R-:W-:-:S04]  /*06d0*/  @P0 IADD3 R9, PT, PT, R17, R18, RZ ;  /* 0x0000001211090210 */ /* 0x000fc80007ffe0ff */
[----:B------:R-:W2:Y:S08]  /*06e0*/  @P0 LDC R13, c[0x0][0x384] ;  /* 0x0000e100ff0d0b82 */ /* 0x000eb00000000800 */
[----:B------:R-:W3:Y:S08]  /*06f0*/  @!P1 LDC R21, c[0x0][0x384] ;  /* 0x0000e100ff159b82 */ /* 0x000ef00000000800 */
[----:B------:R-:W4:Y:S01]  /*0700*/  LDC.64 R4, c[0x0][0x390] ;  /* 0x0000e400ff047b82 */ /* 0x000f220000000a00 */
[----:B-1----:R-:W-:-:S05]  /*0710*/  @P0 IMAD.WIDE R6, R9, 0x4, R6 ;  /* 0x0000000409060825 */ /* 0x002fca00078e0206 */
[----:B------:R-:W5:Y:S02]  /*0720*/  @P0 LDG.E R12, desc[UR6][R6.64] ;  /* 0x00000006060c0981 */ /* 0x000f64000c1e1900 */
[----:B------:R-:W1:Y:S01]  /*0730*/  LDC.64 R2, c[0x0][0x398] ;  /* 0x0000e600ff027b82 */ /* 0x000e620000000a00 */
[C---:B--2---:R-:W-:Y:S01]  /*0740*/  @P0 IMAD R19, R18.reuse, R13, R0 ;  /* 0x0000000d12130224 */ /* 0x044fe200078e0200 */
[----:B------:R-:W-:-:S03]  /*0750*/  @P0 IADD3 R18, PT, PT, R18, 0x2, RZ ;  /* 0x0000000212120810 */ /* 0x000fc60007ffe0ff */
[----:B0-----:R-:W-:Y:S01]  /*0760*/  @P0 IMAD.WIDE R10, R19, 0x4, R10 ;  /* 0x00000004130a0825 */ /* 0x001fe200078e020a */
[----:B------:R-:W-:Y:S01]  /*0770*/  @!P1 IADD3 R17, PT, PT, R17, R18, RZ ;  /* 0x0000001211119210 */ /* 0x000fe20007ffe0ff */
[----:B------:R-:W2:Y:S02]  /*0780*/  @P0 LDG.E R19, desc[UR6][R6.64+0x4] ;  /* 0x0000040606130981 */ /* 0x000ea4000c1e1900 */
[----:B------:R-:W-:Y:S02]  /*0790*/  @P0 IMAD.WIDE R8, R13, 0x4, R10 ;  /* 0x000000040d080825 */ /* 0x000fe400078e020a */
[----:B------:R-:W5:Y:S02]  /*07a0*/  @P0 LDG.E R14, desc[UR6][R10.64] ;  /* 0x000000060a0e0981 */ /* 0x000f64000c1e1900 */
[----:B---3--:R-:W-:Y:S02]  /*07b0*/  @!P1 IMAD R13, R18, R21, R0 ;  /* 0x00000015120d9224 */ /* 0x008fe400078e0200 */
[----:B----4-:R-:W-:Y:S01]  /*07c0*/  @!P1 IMAD.WIDE R4, R17, 0x4, R4 ;  /* 0x0000000411049825 */ /* 0x010fe200078e0204 */
[----:B------:R-:W2:Y:S05]  /*07d0*/  @P0 LDG.E R8, desc[UR6][R8.64] ;  /* 0x0000000608080981 */ /* 0x000eaa000c1e1900 */
[----:B------:R-:W3:Y:S01]  /*07e0*/  @!P1 LDG.E R4, desc[UR6][R4.64] ;  /* 0x0000000604049981 */ /* 0x000ee2000c1e1900 */
[----:B-1----:R-:W-:-:S06]  /*07f0*/  @!P1 IMAD.WIDE R2, R13, 0x4, R2 ;  /* 0x000000040d029825 */ /* 0x002fcc00078e0202 */
[----:B------:R-:W3:Y:S01]  /*0800*/  @!P1 LDG.E R2, desc[UR6][R2.64] ;  /* 0x0000000602029981 */ /* 0x000ee2000c1e1900 */
[----:B-----5:R-:W-:-:S04]  /*0810*/  @P0 FFMA R12, R12, R14, R25 ;  /* 0x0000000e0c0c0223 */ /* 0x020fc80000000019 */
[----:B--2---:R-:W-:-:S04]  /*0820*/  @P0 FFMA R25, R19, R8, R12 ;  /* 0x0000000813190223 */ /* 0x004fc8000000000c */
[----:B---3--:R-:W-:-:S07]  /*0830*/  @!P1 FFMA R25, R4, R2, R25 ;  /* 0x0000000204199223 */ /* 0x008fce0000000019 */
.L_x_0:
[----:B------:R-:W0:Y:S01]  /*0840*/  LDC.64 R2, c[0x0][0x3a8] ;  /* 0x0000ea00ff027b82 */ /* 0x000e220000000a00 */
[----:B------:R-:W1:Y:S01]  /*0850*/  LDCU UR4, c[0x0][0x384] ;  /* 0x00007080ff0477ac */ /* 0x000e620008000800 */
[----:B------:R-:W2:Y:S01]  /*0860*/  LDCU UR5, c[0x0][0x38c] ;  /* 0x00007180ff0577ac */ /* 0x000ea20008000800 */
[----:B-1----:R-:W-:Y:S01]  /*0870*/  IMAD R15, R15, UR4, R0 ;  /* 0x000000040f0f7c24 */ /* 0x002fe2000f8e0200 */
[----:B------:R-:W1:Y:S03]  /*0880*/  LDCU UR4, c[0x0][0x3a0] ;  /* 0x00007400ff0477ac */ /* 0x000e660008000800 */
[----:B0-----:R-:W-:-:S05]  /*0890*/  IMAD.WIDE R2, R15, 0x4, R2 ;  /* 0x000000040f027825 */ /* 0x001fca00078e0202 */
[----:B------:R-:W1:Y:S02]  /*08a0*/  LDG.E R0, desc[UR6][R2.64] ;  /* 0x0000000602007981 */ /* 0x000e64000c1e1900 */
[----:B-1----:R-:W-:-:S04]  /*08b0*/  FMUL R0, R0, UR4 ;  /* 0x0000000400007c20 */ /* 0x002fc80008400000 */
[----:B--2---:R-:W-:-:S05]  /*08c0*/  FFMA R25, R25, UR5, R0 ;  /* 0x0000000519197c23 */ /* 0x004fca0008000000 */
[----:B------:R-:W-:Y:S01]  /*08d0*/  STG.E desc[UR6][R2.64], R25 ;  /* 0x0000001902007986 */ /* 0x000fe2000c101906 */
[----:B------:R-:W-:Y:S05]  /*08e0*/  EXIT ;  /* 0x000000000000794d */ /* 0x000fea0003800000 */
.L_x_4:
[----:B------:R-:W-:-:S00]  /*08f0*/  BRA `(.L_x_4) ;  /* 0xfffffffc00fc7947 */ /* 0x000fc0000383ffff */
[----:B------:R-:W-:-:S00]  /*0900*/  NOP ;  /* 0x0000000000007918 */ /* 0x000fc00000000000 */
[----:B------:R-:W-:-:S00]  /*0910*/  NOP ;  /* 0x0000000000007918 */ /* 0x000fc00000000000 */
[----:B------:R-:W-:-:S00]  /*0920*/  NOP ;  /* 0x0000000000007918 */ /* 0x000fc00000000000 */
[----:B------:R-:W-:-:S00]  /*0930*/  NOP ;  /* 0x0000000000007918 */ /* 0x000fc00000000000 */
[----:B------:R-:W-:-:S00]  /*0940*/  NOP ;  /* 0x0000000000007918 */ /* 0x000fc00000000000 */
[----:B------:R-:W-:-:S00]  /*0950*/  NOP ;  /* 0x0000000000007918 */ /* 0x000fc00000000000 */
[----:B------:R-:W-:-:S00]  /*0960*/  NOP ;  /* 0x0000000000007918 */ /* 0x000fc00000000000 */
[----:B------:R-:W-:-:S00]  /*0970*/  NOP ;  /* 0x0000000000007918 */ /* 0x000fc00000000000 */
.L_x_5:


//--------------------- .nv.shared.reserved.0     --------------------------
	.section	.nv.shared.reserved.0,"aw",@nobits
	.weak		__nv_reservedSMEM_offset_0_alias
	.size		__nv_reservedSMEM_offset_0_alias, 0, 64
	.other		__nv_reservedSMEM_offset_0_alias,@"STO_CUDA_RESERVED_SHARED STV_DEFAULT"
__nv_reservedSMEM_offset_0_alias:
	.zero		0
	.zero		64


//--------------------- .nv.constant0._Z11sgemm_naiveiiifPKfS0_fPf --------------------------
	.section	.nv.constant0._Z11sgemm_naiveiiifPKfS0_fPf,"a",@progbits
	.sectionflags	@""
	.align	4
.nv.constant0._Z11sgemm_naiveiiifPKfS0_fPf:
	.zero		944


//--------------------- SYMBOLS --------------------------

	.type		.nv.reservedSmem.offset0,@object
	.size		.nv.reservedSmem.offset0,0x4
